//
// Generated by NVIDIA NVVM Compiler
//
// Compiler Build ID: CL-36424714
// Cuda compilation tools, release 13.0, V13.0.88
// Based on NVVM 20.0.0
//

.version 9.0
.target sm_100
.address_size 64

	// .globl	_Z5myxoriPh

.visible .entry _Z5myxoriPh(
	.param .u32 _Z5myxoriPh_param_0,
	.param .u64 .ptr .align 1 _Z5myxoriPh_param_1
)
{
	.reg .pred 	%p<10>;
	.reg .b16 	%rs<59>;
	.reg .b32 	%r<23>;
	.reg .b64 	%rd<16>;

	ld.param.u32 	%r16, [_Z5myxoriPh_param_0];
	ld.param.u64 	%rd8, [_Z5myxoriPh_param_1];
	cvta.to.global.u64 	%rd1, %rd8;
	setp.lt.s32 	%p1, %r16, 1;
	@%p1 bra 	$L__BB0_13;
	and.b32  	%r1, %r16, 15;
	setp.lt.u32 	%p2, %r16, 16;
	mov.b32 	%r20, 0;
	@%p2 bra 	$L__BB0_4;
	and.b32  	%r20, %r16, 2147483632;
	neg.s32 	%r18, %r20;
	add.s64 	%rd14, %rd1, 7;
$L__BB0_3:
	.pragma "nounroll";
	ld.global.u8 	%rs1, [%rd14+-7];
	add.s16 	%rs2, %rs1, 50;
	st.global.u8 	[%rd14+-7], %rs2;
	ld.global.u8 	%rs3, [%rd14+-6];
	add.s16 	%rs4, %rs3, 50;
	st.global.u8 	[%rd14+-6], %rs4;
	ld.global.u8 	%rs5, [%rd14+-5];
	add.s16 	%rs6, %rs5, 50;
	st.global.u8 	[%rd14+-5], %rs6;
	ld.global.u8 	%rs7, [%rd14+-4];
	add.s16 	%rs8, %rs7, 50;
	st.global.u8 	[%rd14+-4], %rs8;
	ld.global.u8 	%rs9, [%rd14+-3];
	add.s16 	%rs10, %rs9, 50;
	st.global.u8 	[%rd14+-3], %rs10;
	ld.global.u8 	%rs11, [%rd14+-2];
	add.s16 	%rs12, %rs11, 50;
	st.global.u8 	[%rd14+-2], %rs12;
	ld.global.u8 	%rs13, [%rd14+-1];
	add.s16 	%rs14, %rs13, 50;
	st.global.u8 	[%rd14+-1], %rs14;
	ld.global.u8 	%rs15, [%rd14];
	add.s16 	%rs16, %rs15, 50;
	st.global.u8 	[%rd14], %rs16;
	ld.global.u8 	%rs17, [%rd14+1];
	add.s16 	%rs18, %rs17, 50;
	st.global.u8 	[%rd14+1], %rs18;
	ld.global.u8 	%rs19, [%rd14+2];
	add.s16 	%rs20, %rs19, 50;
	st.global.u8 	[%rd14+2], %rs20;
	ld.global.u8 	%rs21, [%rd14+3];
	add.s16 	%rs22, %rs21, 50;
	st.global.u8 	[%rd14+3], %rs22;
	ld.global.u8 	%rs23, [%rd14+4];
	add.s16 	%rs24, %rs23, 50;
	st.global.u8 	[%rd14+4], %rs24;
	ld.global.u8 	%rs25, [%rd14+5];
	add.s16 	%rs26, %rs25, 50;
	st.global.u8 	[%rd14+5], %rs26;
	ld.global.u8 	%rs27, [%rd14+6];
	add.s16 	%rs28, %rs27, 50;
	st.global.u8 	[%rd14+6], %rs28;
	ld.global.u8 	%rs29, [%rd14+7];
	add.s16 	%rs30, %rs29, 50;
	st.global.u8 	[%rd14+7], %rs30;
	ld.global.u8 	%rs31, [%rd14+8];
	add.s16 	%rs32, %rs31, 50;
	st.global.u8 	[%rd14+8], %rs32;
	add.s32 	%r18, %r18, 16;
	add.s64 	%rd14, %rd14, 16;
	setp.ne.s32 	%p3, %r18, 0;
	@%p3 bra 	$L__BB0_3;
$L__BB0_4:
	setp.eq.s32 	%p4, %r1, 0;
	@%p4 bra 	$L__BB0_13;
	and.b32  	%r7, %r16, 7;
	setp.lt.u32 	%p5, %r1, 8;
	@%p5 bra 	$L__BB0_7;
	cvt.u64.u32 	%rd9, %r20;
	add.s64 	%rd10, %rd1, %rd9;
	ld.global.u8 	%rs33, [%rd10];
	add.s16 	%rs34, %rs33, 50;
	st.global.u8 	[%rd10], %rs34;
	ld.global.u8 	%rs35, [%rd10+1];
	add.s16 	%rs36, %rs35, 50;
	st.global.u8 	[%rd10+1], %rs36;
	ld.global.u8 	%rs37, [%rd10+2];
	add.s16 	%rs38, %rs37, 50;
	st.global.u8 	[%rd10+2], %rs38;
	ld.global.u8 	%rs39, [%rd10+3];
	add.s16 	%rs40, %rs39, 50;
	st.global.u8 	[%rd10+3], %rs40;
	ld.global.u8 	%rs41, [%rd10+4];
	add.s16 	%rs42, %rs41, 50;
	st.global.u8 	[%rd10+4], %rs42;
	ld.global.u8 	%rs43, [%rd10+5];
	add.s16 	%rs44, %rs43, 50;
	st.global.u8 	[%rd10+5], %rs44;
	ld.global.u8 	%rs45, [%rd10+6];
	add.s16 	%rs46, %rs45, 50;
	st.global.u8 	[%rd10+6], %rs46;
	ld.global.u8 	%rs47, [%rd10+7];
	add.s16 	%rs48, %rs47, 50;
	st.global.u8 	[%rd10+7], %rs48;
	add.s32 	%r20, %r20, 8;
$L__BB0_7:
	setp.eq.s32 	%p6, %r7, 0;
	@%p6 bra 	$L__BB0_13;
	and.b32  	%r10, %r16, 3;
	setp.lt.u32 	%p7, %r7, 4;
	@%p7 bra 	$L__BB0_10;
	cvt.u64.u32 	%rd11, %r20;
	add.s64 	%rd12, %rd1, %rd11;
	ld.global.u8 	%rs49, [%rd12];
	add.s16 	%rs50, %rs49, 50;
	st.global.u8 	[%rd12], %rs50;
	ld.global.u8 	%rs51, [%rd12+1];
	add.s16 	%rs52, %rs51, 50;
	st.global.u8 	[%rd12+1], %rs52;
	ld.global.u8 	%rs53, [%rd12+2];
	add.s16 	%rs54, %rs53, 50;
	st.global.u8 	[%rd12+2], %rs54;
	ld.global.u8 	%rs55, [%rd12+3];
	add.s16 	%rs56, %rs55, 50;
	st.global.u8 	[%rd12+3], %rs56;
	add.s32 	%r20, %r20, 4;
$L__BB0_10:
	setp.eq.s32 	%p8, %r10, 0;
	@%p8 bra 	$L__BB0_13;
	cvt.u64.u32 	%rd13, %r20;
	add.s64 	%rd15, %rd1, %rd13;
	neg.s32 	%r22, %r10;
$L__BB0_12:
	.pragma "nounroll";
	ld.global.u8 	%rs57, [%rd15];
	add.s16 	%rs58, %rs57, 50;
	st.global.u8 	[%rd15], %rs58;
	add.s64 	%rd15, %rd15, 1;
	add.s32 	%r22, %r22, 1;
	setp.ne.s32 	%p9, %r22, 0;
	@%p9 bra 	$L__BB0_12;
$L__BB0_13:
	ret;

}
	// .globl	_Z5myinciPKhPh
.visible .entry _Z5myinciPKhPh(
	.param .u32 _Z5myinciPKhPh_param_0,
	.param .u64 .ptr .align 1 _Z5myinciPKhPh_param_1,
	.param .u64 .ptr .align 1 _Z5myinciPKhPh_param_2
)
{
	.reg .pred 	%p<2>;
	.reg .b16 	%rs<3>;
	.reg .b32 	%r<6>;
	.reg .b64 	%rd<8>;

	ld.param.u32 	%r2, [_Z5myinciPKhPh_param_0];
	ld.param.u64 	%rd1, [_Z5myinciPKhPh_param_1];
	ld.param.u64 	%rd2, [_Z5myinciPKhPh_param_2];
	mov.u32 	%r3, %tid.x;
	mov.u32 	%r4, %ctaid.x;
	mov.u32 	%r5, %ntid.x;
	mad.lo.s32 	%r1, %r4, %r5, %r3;
	setp.ge.s32 	%p1, %r1, %r2;
	@%p1 bra 	$L__BB1_2;
	cvta.to.global.u64 	%rd3, %rd1;
	cvta.to.global.u64 	%rd4, %rd2;
	cvt.s64.s32 	%rd5, %r1;
	add.s64 	%rd6, %rd3, %rd5;
	ld.global.u8 	%rs1, [%rd6];
	add.s16 	%rs2, %rs1, 1;
	add.s64 	%rd7, %rd4, %rd5;
	st.global.u8 	[%rd7], %rs2;
$L__BB1_2:
	ret;

}


// ===== COMPILED SASS (sm_100) =====

	.target	sm_100

	.elftype	@"ET_EXEC"


//--------------------- .note.nv.tkinfo           --------------------------
	.section	.note.nv.tkinfo,"",@"SHT_NOTE"
	.sectionflags	@"SHF_NOTE_NV_TKINFO"
	.tkinfo
        /*0018*/ 	.word	0x00000002
        /*0030*/ 	.string	""
        /*0030*/ 	.string	"ptxas"
        /*0030*/ 	.string	"Cuda compilation tools, release 13.0, V13.0.88"
        /*0030*/ 	.string	"Build cuda_13.0.r13.0/compiler.36424714_0"
        /*0030*/ 	.string	"-arch sm_100 -m 64 "



//--------------------- .note.nv.cuinfo           --------------------------
	.section	.note.nv.cuinfo,"",@"SHT_NOTE"
	.sectionflags	@"SHF_NOTE_NV_CUINFO"
        /*0018*/ 	.short	0x0002
        /*001a*/ 	.short	0x0064
        /*001c*/ 	.short	0x0082
	.zero		2


//--------------------- .nv.info                  --------------------------
	.section	.nv.info,"",@"SHT_CUDA_INFO"
	.align	4


	//----- nvinfo : EIATTR_REGCOUNT
	.align		4
        /*0000*/ 	.byte	0x04, 0x2f
        /*0002*/ 	.short	(.L_1 - .L_0)
	.align		4
.L_0:
        /*0004*/ 	.word	index@(_Z5myxoriPh)
        /*0008*/ 	.word	0x0000001a


	//----- nvinfo : EIATTR_FRAME_SIZE
	.align		4
.L_1:
        /*000c*/ 	.byte	0x04, 0x11
        /*000e*/ 	.short	(.L_3 - .L_2)
	.align		4
.L_2:
        /*0010*/ 	.word	index@(_Z5myxoriPh)
        /*0014*/ 	.word	0x00000000


	//----- nvinfo : EIATTR_REGCOUNT
	.align		4
.L_3:
        /*0018*/ 	.byte	0x04, 0x2f
        /*001a*/ 	.short	(.L_5 - .L_4)
	.align		4
.L_4:
        /*001c*/ 	.word	index@(_Z5myinciPKhPh)
        /*0020*/ 	.word	0x0000000a


	//----- nvinfo : EIATTR_FRAME_SIZE
	.align		4
.L_5:
        /*0024*/ 	.byte	0x04, 0x11
        /*0026*/ 	.short	(.L_7 - .L_6)
	.align		4
.L_6:
        /*0028*/ 	.word	index@(_Z5myinciPKhPh)
        /*002c*/ 	.word	0x00000000


	//----- nvinfo : EIATTR_MIN_STACK_SIZE
	.align		4
.L_7:
        /*0030*/ 	.byte	0x04, 0x12
        /*0032*/ 	.short	(.L_9 - .L_8)
	.align		4
.L_8:
        /*0034*/ 	.word	index@(_Z5myinciPKhPh)
        /*0038*/ 	.word	0x00000000


	//----- nvinfo : EIATTR_MIN_STACK_SIZE
	.align		4
.L_9:
        /*003c*/ 	.byte	0x04, 0x12
        /*003e*/ 	.short	(.L_11 - .L_10)
	.align		4
.L_10:
        /*0040*/ 	.word	index@(_Z5myxoriPh)
        /*0044*/ 	.word	0x00000000
.L_11:


//--------------------- .nv.compat                --------------------------
	.section	.nv.compat,"",@"SHT_CUDA_COMPAT_INFO"
	.align	4
        /*0000*/ 	.byte	0x02, 0x09, 0x00, 0x00, 0x02, 0x02, 0x01, 0x00, 0x02, 0x05, 0x05, 0x00, 0x03, 0x07, 0x01, 0x01
        /*0010*/ 	.byte	0x02, 0x03, 0x00, 0x00, 0x02, 0x06, 0x01, 0x00, 0x04, 0x0b, 0x08, 0x00, 0x09, 0x00, 0x00, 0x00
        /*0020*/ 	.byte	0x00, 0x00, 0x00, 0x00


//--------------------- .nv.info._Z5myinciPKhPh   --------------------------
	.section	.nv.info._Z5myinciPKhPh,"",@"SHT_CUDA_INFO"
	.sectionflags	@""
	.align	4


	//----- nvinfo : EIATTR_CUDA_API_VERSION
	.align		4
        /*0000*/ 	.byte	0x04, 0x37
        /*0002*/ 	.short	(.L_13 - .L_12)
.L_12:
        /*0004*/ 	.word	0x00000082


	//----- nvinfo : EIATTR_KPARAM_INFO
	.align		4
.L_13:
        /*0008*/ 	.byte	0x04, 0x17
        /*000a*/ 	.short	(.L_15 - .L_14)
.L_14:
        /*000c*/ 	.word	0x00000000
        /*0010*/ 	.short	0x0002
        /*0012*/ 	.short	0x0010
        /*0014*/ 	.byte	0x00, 0xf5, 0x21, 0x00


	//----- nvinfo : EIATTR_KPARAM_INFO
	.align		4
.L_15:
        /*0018*/ 	.byte	0x04, 0x17
        /*001a*/ 	.short	(.L_17 - .L_16)
.L_16:
        /*001c*/ 	.word	0x00000000
        /*0020*/ 	.short	0x0001
        /*0022*/ 	.short	0x0008
        /*0024*/ 	.byte	0x00, 0xf5, 0x21, 0x00


	//----- nvinfo : EIATTR_KPARAM_INFO
	.align		4
.L_17:
        /*0028*/ 	.byte	0x04, 0x17
        /*002a*/ 	.short	(.L_19 - .L_18)
.L_18:
        /*002c*/ 	.word	0x00000000
        /*0030*/ 	.short	0x0000
        /*0032*/ 	.short	0x0000
        /*0034*/ 	.byte	0x00, 0xf0, 0x11, 0x00


	//----- nvinfo : EIATTR_SPARSE_MMA_MASK
	.align		4
.L_19:
        /*0038*/ 	.byte	0x03, 0x50
        /*003a*/ 	.short	0x0000


	//----- nvinfo : EIATTR_MAXREG_COUNT
	.align		4
        /*003c*/ 	.byte	0x03, 0x1b
        /*003e*/ 	.short	0x00ff


	//----- nvinfo : EIATTR_MERCURY_ISA_VERSION
	.align		4
        /*0040*/ 	.byte	0x03, 0x5f
        /*0042*/ 	.short	0x0101


	//----- nvinfo : EIATTR_VRC_CTA_INIT_COUNT
	.align		4
        /*0044*/ 	.byte	0x02, 0x4a
	.zero		1
	.zero		1


	//----- nvinfo : EIATTR_EXIT_INSTR_OFFSETS
	.align		4
        /*0048*/ 	.byte	0x04, 0x1c
        /*004a*/ 	.short	(.L_21 - .L_20)


	//   ....[0]....
.L_20:
        /*004c*/ 	.word	0x00000070


	//   ....[1]....
        /*0050*/ 	.word	0x00000130


	//----- nvinfo : EIATTR_CBANK_PARAM_SIZE
	.align		4
.L_21:
        /*0054*/ 	.byte	0x03, 0x19
        /*0056*/ 	.short	0x0018


	//----- nvinfo : EIATTR_PARAM_CBANK
	.align		4
        /*0058*/ 	.byte	0x04, 0x0a
        /*005a*/ 	.short	(.L_23 - .L_22)
	.align		4
.L_22:
        /*005c*/ 	.word	index@(.nv.constant0._Z5myinciPKhPh)
        /*0060*/ 	.short	0x0380
        /*0062*/ 	.short	0x0018


	//----- nvinfo : EIATTR_SW_WAR
	.align		4
.L_23:
        /*0064*/ 	.byte	0x04, 0x36
        /*0066*/ 	.short	(.L_25 - .L_24)
.L_24:
        /*0068*/ 	.word	0x00000008
.L_25:


//--------------------- .nv.info._Z5myxoriPh      --------------------------
	.section	.nv.info._Z5myxoriPh,"",@"SHT_CUDA_INFO"
	.sectionflags	@""
	.align	4


	//----- nvinfo : EIATTR_CUDA_API_VERSION
	.align		4
        /*0000*/ 	.byte	0x04, 0x37
        /*0002*/ 	.short	(.L_27 - .L_26)
.L_26:
        /*0004*/ 	.word	0x00000082


	//----- nvinfo : EIATTR_KPARAM_INFO
	.align		4
.L_27:
        /*0008*/ 	.byte	0x04, 0x17
        /*000a*/ 	.short	(.L_29 - .L_28)
.L_28:
        /*000c*/ 	.word	0x00000000
        /*0010*/ 	.short	0x0001
        /*0012*/ 	.short	0x0008
        /*0014*/ 	.byte	0x00, 0xf5, 0x21, 0x00


	//----- nvinfo : EIATTR_KPARAM_INFO
	.align		4
.L_29:
        /*0018*/ 	.byte	0x04, 0x17
        /*001a*/ 	.short	(.L_31 - .L_30)
.L_30:
        /*001c*/ 	.word	0x00000000
        /*0020*/ 	.short	0x0000
        /*0022*/ 	.short	0x0000
        /*0024*/ 	.byte	0x00, 0xf0, 0x11, 0x00


	//----- nvinfo : EIATTR_SPARSE_MMA_MASK
	.align		4
.L_31:
        /*0028*/ 	.byte	0x03, 0x50
        /*002a*/ 	.short	0x0000


	//----- nvinfo : EIATTR_MAXREG_COUNT
	.align		4
        /*002c*/ 	.byte	0x03, 0x1b
        /*002e*/ 	.short	0x00ff


	//----- nvinfo : EIATTR_MERCURY_ISA_VERSION
	.align		4
        /*0030*/ 	.byte	0x03, 0x5f
        /*0032*/ 	.short	0x0101


	//----- nvinfo : EIATTR_VRC_CTA_INIT_COUNT
	.align		4
        /*0034*/ 	.byte	0x02, 0x4a
	.zero		1
	.zero		1


	//----- nvinfo : EIATTR_EXIT_INSTR_OFFSETS
	.align		4
        /*0038*/ 	.byte	0x04, 0x1c
        /*003a*/ 	.short	(.L_33 - .L_32)


	//   ....[0]....
.L_32:
        /*003c*/ 	.word	0x00000030


	//   ....[1]....
        /*0040*/ 	.word	0x00000480


	//   ....[2]....
        /*0044*/ 	.word	0x00000690


	//   ....[3]....
        /*0048*/ 	.word	0x000007e0


	//   ....[4]....
        /*004c*/ 	.word	0x000008d0


	//----- nvinfo : EIATTR_CBANK_PARAM_SIZE
	.align		4
.L_33:
        /*0050*/ 	.byte	0x03, 0x19
        /*0052*/ 	.short	0x0010


	//----- nvinfo : EIATTR_PARAM_CBANK
	.align		4
        /*0054*/ 	.byte	0x04, 0x0a
        /*0056*/ 	.short	(.L_35 - .L_34)
	.align		4
.L_34:
        /*0058*/ 	.word	index@(.nv.constant0._Z5myxoriPh)
        /*005c*/ 	.short	0x0380
        /*005e*/ 	.short	0x0010


	//----- nvinfo : EIATTR_SW_WAR
	.align		4
.L_35:
        /*0060*/ 	.byte	0x04, 0x36
        /*0062*/ 	.short	(.L_37 - .L_36)
.L_36:
        /*0064*/ 	.word	0x00000008
.L_37:


//--------------------- .nv.callgraph             --------------------------
	.section	.nv.callgraph,"",@"SHT_CUDA_CALLGRAPH"
	.align	4
	.sectionentsize	8
	.align		4
        /*0000*/ 	.word	0x00000000
	.align		4
        /*0004*/ 	.word	0xffffffff
	.align		4
        /*0008*/ 	.word	0x00000000
	.align		4
        /*000c*/ 	.word	0xfffffffe
	.align		4
        /*0010*/ 	.word	0x00000000
	.align		4
        /*0014*/ 	.word	0xfffffffd
	.align		4
        /*0018*/ 	.word	0x00000000
	.align		4
        /*001c*/ 	.word	0xfffffffc


//--------------------- .text._Z5myinciPKhPh      --------------------------
	.section	.text._Z5myinciPKhPh,"ax",@progbits
	.align	128
        .global         _Z5myinciPKhPh
        .type           _Z5myinciPKhPh,@function
        .size           _Z5myinciPKhPh,(.L_x_7 - _Z5myinciPKhPh)
        .other          _Z5myinciPKhPh,@"STO_CUDA_ENTRY STV_DEFAULT"
_Z5myinciPKhPh:
.text._Z5myinciPKhPh:
[----:B------:R-:W-:Y:S01]  /*0000*/  LDC R1, c[0x0][0x37c] ;  /* 0x0000df00ff017b82 */ /* 0x000fe20000000800 */
[----:B------:R-:W0:Y:S07]  /*0010*/  S2R R4, SR_TID.X ;  /* 0x0000000000047919 */ /* 0x000e2e0000002100 */
[----:B------:R-:W0:Y:S01]  /*0020*/  S2UR UR4, SR_CTAID.X ;  /* 0x00000000000479c3 */ /* 0x000e220000002500 */
[----:B------:R-:W1:Y:S07]  /*0030*/  LDCU UR5, c[0x0][0x380] ;  /* 0x00007000ff0577ac */ /* 0x000e6e0008000800 */
[----:B------:R-:W0:Y:S02]  /*0040*/  LDC R3, c[0x0][0x360] ;  /* 0x0000d800ff037b82 */ /* 0x000e240000000800 */
[----:B0-----:R-:W-:-:S05]  /*0050*/  IMAD R4, R3, UR4, R4 ;  /* 0x0000000403047c24 */ /* 0x001fca000f8e0204 */
[----:B-1----:R-:W-:-:S13]  /*0060*/  ISETP.GE.AND P0, PT, R4, UR5, PT ;  /* 0x0000000504007c0c */ /* 0x002fda000bf06270 */
[----:B------:R-:W-:Y:S05]  /*0070*/  @P0 EXIT ;  /* 0x000000000000094d */ /* 0x000fea0003800000 */
[----:B------:R-:W0:Y:S01]  /*0080*/  LDCU.64 UR6, c[0x0][0x388] ;  /* 0x00007100ff0677ac */ /* 0x000e220008000a00 */
[----:B------:R-:W-:Y:S01]  /*0090*/  SHF.R.S32.HI R0, RZ, 0x1f, R4 ;  /* 0x0000001fff007819 */ /* 0x000fe20000011404 */
[----:B------:R-:W1:Y:S01]  /*00a0*/  LDCU.64 UR4, c[0x0][0x358] ;  /* 0x00006b00ff0477ac */ /* 0x000e620008000a00 */
[----:B0-----:R-:W-:-:S04]  /*00b0*/  IADD3 R2, P0, PT, R4, UR6, RZ ;  /* 0x0000000604027c10 */ /* 0x001fc8000ff1e0ff */
[----:B------:R-:W-:Y:S01]  /*00c0*/  IADD3.X R3, PT, PT, R0, UR7, RZ, P0, !PT ;  /* 0x0000000700037c10 */ /* 0x000fe200087fe4ff */
[----:B------:R-:W0:Y:S04]  /*00d0*/  LDCU.64 UR6, c[0x0][0x390] ;  /* 0x00007200ff0677ac */ /* 0x000e280008000a00 */
[----:B-1----:R-:W2:Y:S01]  /*00e0*/  LDG.E.U8 R2, desc[UR4][R2.64] ;  /* 0x0000000402027981 */ /* 0x002ea2000c1e1100 */
[----:B0-----:R-:W-:-:S04]  /*00f0*/  IADD3 R4, P0, PT, R4, UR6, RZ ;  /* 0x0000000604047c10 */ /* 0x001fc8000ff1e0ff */
[----:B------:R-:W-:Y:S01]  /*0100*/  IADD3.X R5, PT, PT, R0, UR7, RZ, P0, !PT ;  /* 0x0000000700057c10 */ /* 0x000fe200087fe4ff */
[----:B--2---:R-:W-:-:S05]  /*0110*/  VIADD R7, R2, 0x1 ;  /* 0x0000000102077836 */ /* 0x004fca0000000000 */
[----:B------:R-:W-:Y:S01]  /*0120*/  STG.E.U8 desc[UR4][R4.64], R7 ;  /* 0x0000000704007986 */ /* 0x000fe2000c101104 */
[----:B------:R-:W-:Y:S05]  /*0130*/  EXIT ;  /* 0x000000000000794d */ /* 0x000fea0003800000 */
.L_x_0:
[----:B------:R-:W-:-:S00]  /*0140*/  BRA `(.L_x_0) ;  /* 0xfffffffc00fc7947 */ /* 0x000fc0000383ffff */
[----:B------:R-:W-:-:S00]  /*0150*/  NOP ;  /* 0x0000000000007918 */ /* 0x000fc00000000000 */
        /* <DEDUP_REMOVED lines=10> */
.L_x_7:


//--------------------- .text._Z5myxoriPh         --------------------------
	.section	.text._Z5myxoriPh,"ax",@progbits
	.align	128
        .global         _Z5myxoriPh
        .type           _Z5myxoriPh,@function
        .size           _Z5myxoriPh,(.L_x_8 - _Z5myxoriPh)
        .other          _Z5myxoriPh,@"STO_CUDA_ENTRY STV_DEFAULT"
_Z5myxoriPh:
.text._Z5myxoriPh:
[----:B------:R-:W-:Y:S08]  /*0000*/  LDC R1, c[0x0][0x37c] ;  /* 0x0000df00ff017b82 */ /* 0x000ff00000000800 */
[----:B------:R-:W0:Y:S02]  /*0010*/  LDC R4, c[0x0][0x380] ;  /* 0x0000e000ff047b82 */ /* 0x000e240000000800 */
[----:B0-----:R-:W-:-:S13]  /*0020*/  ISETP.GE.AND P0, PT, R4, 0x1, PT ;  /* 0x000000010400780c */ /* 0x001fda0003f06270 */
[----:B------:R-:W-:Y:S05]  /*0030*/  @!P0 EXIT ;  /* 0x000000000000894d */ /* 0x000fea0003800000 */
[C---:B------:R-:W-:Y:S01]  /*0040*/  ISETP.GE.U32.AND P1, PT, R4.reuse, 0x10, PT ;  /* 0x000000100400780c */ /* 0x040fe20003f26070 */
[----:B------:R-:W0:Y:S01]  /*0050*/  LDCU.64 UR6, c[0x0][0x358] ;  /* 0x00006b00ff0677ac */ /* 0x000e220008000a00 */
[----:B------:R-:W-:Y:S01]  /*0060*/  LOP3.LUT R18, R4, 0xf, RZ, 0xc0, !PT ;  /* 0x0000000f04127812 */ /* 0x000fe200078ec0ff */
[----:B------:R-:W-:-:S03]  /*0070*/  IMAD.MOV.U32 R0, RZ, RZ, RZ ;  /* 0x000000ffff007224 */ /* 0x000fc600078e00ff */
[----:B------:R-:W-:-:S07]  /*0080*/  ISETP.NE.AND P0, PT, R18, RZ, PT ;  /* 0x000000ff1200720c */ /* 0x000fce0003f05270 */
[----:B------:R-:W-:Y:S06]  /*0090*/  @!P1 BRA `(.L_x_1) ;  /* 0x0000000000f89947 */ /* 0x000fec0003800000 */
[----:B------:R-:W1:Y:S01]  /*00a0*/  LDCU.64 UR4, c[0x0][0x388] ;  /* 0x00007100ff0477ac */ /* 0x000e620008000a00 */
[----:B------:R-:W-:-:S05]  /*00b0*/  LOP3.LUT R0, R4, 0x7ffffff0, RZ, 0xc0, !PT ;  /* 0x7ffffff004007812 */ /* 0x000fca00078ec0ff */
[----:B------:R-:W-:Y:S01]  /*00c0*/  IMAD.MOV R5, RZ, RZ, -R0 ;  /* 0x000000ffff057224 */ /* 0x000fe200078e0a00 */
[----:B-1----:R-:W-:-:S04]  /*00d0*/  UIADD3 UR4, UP0, UPT, UR4, 0x7, URZ ;  /* 0x0000000704047890 */ /* 0x002fc8000ff1e0ff */
[----:B------:R-:W-:Y:S02]  /*00e0*/  UIADD3.X UR5, UPT, UPT, URZ, UR5, URZ, UP0, !UPT ;  /* 0x00000005ff057290 */ /* 0x000fe400087fe4ff */
[----:B------:R-:W-:-:S04]  /*00f0*/  MOV R6, UR4 ;  /* 0x0000000400067c02 */ /* 0x000fc80008000f00 */
[----:B------:R-:W-:-:S07]  /*0100*/  IMAD.U32 R7, RZ, RZ, UR5 ;  /* 0x00000005ff077e24 */ /* 0x000fce000f8e00ff */
.L_x_2:
[----:B-1----:R-:W-:Y:S01]  /*0110*/  IMAD.MOV.U32 R2, RZ, RZ, R6 ;  /* 0x000000ffff027224 */ /* 0x002fe200078e0006 */
[----:B------:R-:W-:-:S05]  /*0120*/  MOV R3, R7 ;  /* 0x0000000700037202 */ /* 0x000fca0000000f00 */
[----:B0-----:R-:W2:Y:S04]  /*0130*/  LDG.E.U8 R6, desc[UR6][R2.64+-0x7] ;  /* 0xfffff90602067981 */ /* 0x001ea8000c1e1100 */
[----:B------:R-:W3:Y:S04]  /*0140*/  LDG.E.U8 R8, desc[UR6][R2.64+-0x6] ;  /* 0xfffffa0602087981 */ /* 0x000ee8000c1e1100 */
[----:B------:R-:W4:Y:S04]  /*0150*/  LDG.E.U8 R10, desc[UR6][R2.64+-0x5] ;  /* 0xfffffb06020a7981 */ /* 0x000f28000c1e1100 */
[----:B------:R-:W5:Y:S04]  /*0160*/  LDG.E.U8 R12, desc[UR6][R2.64+-0x4] ;  /* 0xfffffc06020c7981 */ /* 0x000f68000c1e1100 */
[----:B------:R-:W5:Y:S04]  /*0170*/  LDG.E.U8 R14, desc[UR6][R2.64+-0x3] ;  /* 0xfffffd06020e7981 */ /* 0x000f68000c1e1100 */
[----:B------:R-:W5:Y:S01]  /*0180*/  LDG.E.U8 R16, desc[UR6][R2.64+-0x2] ;  /* 0xfffffe0602107981 */ /* 0x000f62000c1e1100 */
[----:B--2---:R-:W-:-:S02]  /*0190*/  VIADD R7, R6, 0x32 ;  /* 0x0000003206077836 */ /* 0x004fc40000000000 */
[----:B---3--:R-:W-:-:S03]  /*01a0*/  VIADD R9, R8, 0x32 ;  /* 0x0000003208097836 */ /* 0x008fc60000000000 */
[----:B------:R0:W-:Y:S01]  /*01b0*/  STG.E.U8 desc[UR6][R2.64+-0x7], R7 ;  /* 0xfffff90702007986 */ /* 0x0001e2000c101106 */
[----:B----4-:R-:W-:-:S03]  /*01c0*/  IADD3 R11, PT, PT, R10, 0x32, RZ ;  /* 0x000000320a0b7810 */ /* 0x010fc60007ffe0ff */
[----:B------:R1:W-:Y:S01]  /*01d0*/  STG.E.U8 desc[UR6][R2.64+-0x6], R9 ;  /* 0xfffffa0902007986 */ /* 0x0003e2000c101106 */
[----:B-----5:R-:W-:-:S03]  /*01e0*/  VIADD R13, R12, 0x32 ;  /* 0x000000320c0d7836 */ /* 0x020fc60000000000 */
[----:B------:R-:W-:Y:S01]  /*01f0*/  STG.E.U8 desc[UR6][R2.64+-0x5], R11 ;  /* 0xfffffb0b02007986 */ /* 0x000fe2000c101106 */
[----:B------:R-:W-:-:S03]  /*0200*/  VIADD R15, R14, 0x32 ;  /* 0x000000320e0f7836 */ /* 0x000fc60000000000 */
[----:B------:R-:W-:Y:S01]  /*0210*/  STG.E.U8 desc[UR6][R2.64+-0x4], R13 ;  /* 0xfffffc0d02007986 */ /* 0x000fe2000c101106 */
[----:B------:R-:W-:-:S03]  /*0220*/  IADD3 R17, PT, PT, R16, 0x32, RZ ;  /* 0x0000003210117810 */ /* 0x000fc60007ffe0ff */
[----:B------:R-:W-:Y:S04]  /*0230*/  STG.E.U8 desc[UR6][R2.64+-0x3], R15 ;  /* 0xfffffd0f02007986 */ /* 0x000fe8000c101106 */
[----:B------:R-:W-:Y:S04]  /*0240*/  STG.E.U8 desc[UR6][R2.64+-0x2], R17 ;  /* 0xfffffe1102007986 */ /* 0x000fe8000c101106 */
[----:B------:R-:W0:Y:S01]  /*0250*/  LDG.E.U8 R6, desc[UR6][R2.64+-0x1] ;  /* 0xffffff0602067981 */ /* 0x000e22000c1e1100 */
[----:B------:R-:W-:Y:S02]  /*0260*/  VIADD R5, R5, 0x10 ;  /* 0x0000001005057836 */ /* 0x000fe40000000000 */
[----:B0-----:R-:W-:-:S05]  /*0270*/  VIADD R7, R6, 0x32 ;  /* 0x0000003206077836 */ /* 0x001fca0000000000 */
[----:B------:R0:W-:Y:S04]  /*0280*/  STG.E.U8 desc[UR6][R2.64+-0x1], R7 ;  /* 0xffffff0702007986 */ /* 0x0001e8000c101106 */
[----:B------:R-:W1:Y:S04]  /*0290*/  LDG.E.U8 R6, desc[UR6][R2.64] ;  /* 0x0000000602067981 */ /* 0x000e68000c1e1100 */
[----:B------:R-:W0:Y:S04]  /*02a0*/  LDG.E.U8 R8, desc[UR6][R2.64+0x1] ;  /* 0x0000010602087981 */ /* 0x000e28000c1e1100 */
[----:B------:R-:W2:Y:S04]  /*02b0*/  LDG.E.U8 R10, desc[UR6][R2.64+0x2] ;  /* 0x00000206020a7981 */ /* 0x000ea8000c1e1100 */
[----:B------:R-:W3:Y:S04]  /*02c0*/  LDG.E.U8 R12, desc[UR6][R2.64+0x3] ;  /* 0x00000306020c7981 */ /* 0x000ee8000c1e1100 */
[----:B------:R-:W4:Y:S04]  /*02d0*/  LDG.E.U8 R14, desc[UR6][R2.64+0x4] ;  /* 0x00000406020e7981 */ /* 0x000f28000c1e1100 */
[----:B------:R-:W5:Y:S04]  /*02e0*/  LDG.E.U8 R16, desc[UR6][R2.64+0x5] ;  /* 0x0000050602107981 */ /* 0x000f68000c1e1100 */
[----:B------:R-:W5:Y:S04]  /*02f0*/  LDG.E.U8 R19, desc[UR6][R2.64+0x6] ;  /* 0x0000060602137981 */ /* 0x000f68000c1e1100 */
[----:B------:R-:W5:Y:S04]  /*0300*/  LDG.E.U8 R20, desc[UR6][R2.64+0x7] ;  /* 0x0000070602147981 */ /* 0x000f68000c1e1100 */
[----:B------:R-:W5:Y:S01]  /*0310*/  LDG.E.U8 R22, desc[UR6][R2.64+0x8] ;  /* 0x0000080602167981 */ /* 0x000f62000c1e1100 */
[----:B------:R-:W-:Y:S01]  /*0320*/  ISETP.NE.AND P1, PT, R5, RZ, PT ;  /* 0x000000ff0500720c */ /* 0x000fe20003f25270 */
[----:B-1----:R-:W-:Y:S01]  /*0330*/  VIADD R9, R6, 0x32 ;  /* 0x0000003206097836 */ /* 0x002fe20000000000 */
[----:B------:R-:W-:-:S02]  /*0340*/  IADD3 R6, P2, PT, R2, 0x10, RZ ;  /* 0x0000001002067810 */ /* 0x000fc40007f5e0ff */
[----:B0-----:R-:W-:Y:S02]  /*0350*/  IADD3 R7, PT, PT, R8, 0x32, RZ ;  /* 0x0000003208077810 */ /* 0x001fe40007ffe0ff */
[----:B------:R-:W-:Y:S01]  /*0360*/  STG.E.U8 desc[UR6][R2.64], R9 ;  /* 0x0000000902007986 */ /* 0x000fe2000c101106 */
[----:B--2---:R-:W-:-:S03]  /*0370*/  VIADD R11, R10, 0x32 ;  /* 0x000000320a0b7836 */ /* 0x004fc60000000000 */
[----:B------:R0:W-:Y:S01]  /*0380*/  STG.E.U8 desc[UR6][R2.64+0x1], R7 ;  /* 0x0000010702007986 */ /* 0x0001e2000c101106 */
[----:B---3--:R-:W-:-:S03]  /*0390*/  VIADD R13, R12, 0x32 ;  /* 0x000000320c0d7836 */ /* 0x008fc60000000000 */
[----:B------:R1:W-:Y:S01]  /*03a0*/  STG.E.U8 desc[UR6][R2.64+0x2], R11 ;  /* 0x0000020b02007986 */ /* 0x0003e2000c101106 */
[----:B----4-:R-:W-:-:S03]  /*03b0*/  IADD3 R15, PT, PT, R14, 0x32, RZ ;  /* 0x000000320e0f7810 */ /* 0x010fc60007ffe0ff */
[----:B------:R1:W-:Y:S01]  /*03c0*/  STG.E.U8 desc[UR6][R2.64+0x3], R13 ;  /* 0x0000030d02007986 */ /* 0x0003e2000c101106 */
[----:B-----5:R-:W-:-:S03]  /*03d0*/  VIADD R17, R16, 0x32 ;  /* 0x0000003210117836 */ /* 0x020fc60000000000 */
[----:B------:R1:W-:Y:S01]  /*03e0*/  STG.E.U8 desc[UR6][R2.64+0x4], R15 ;  /* 0x0000040f02007986 */ /* 0x0003e2000c101106 */
[----:B0-----:R-:W-:Y:S01]  /*03f0*/  IADD3.X R7, PT, PT, RZ, R3, RZ, P2, !PT ;  /* 0x00000003ff077210 */ /* 0x001fe200017fe4ff */
[----:B------:R-:W-:Y:S02]  /*0400*/  VIADD R19, R19, 0x32 ;  /* 0x0000003213137836 */ /* 0x000fe40000000000 */
[----:B------:R1:W-:Y:S01]  /*0410*/  STG.E.U8 desc[UR6][R2.64+0x5], R17 ;  /* 0x0000051102007986 */ /* 0x0003e2000c101106 */
[----:B------:R-:W-:-:S03]  /*0420*/  IADD3 R21, PT, PT, R20, 0x32, RZ ;  /* 0x0000003214157810 */ /* 0x000fc60007ffe0ff */
[----:B------:R1:W-:Y:S01]  /*0430*/  STG.E.U8 desc[UR6][R2.64+0x6], R19 ;  /* 0x0000061302007986 */ /* 0x0003e2000c101106 */
[----:B------:R-:W-:-:S03]  /*0440*/  VIADD R23, R22, 0x32 ;  /* 0x0000003216177836 */ /* 0x000fc60000000000 */
[----:B------:R1:W-:Y:S04]  /*0450*/  STG.E.U8 desc[UR6][R2.64+0x7], R21 ;  /* 0x0000071502007986 */ /* 0x0003e8000c101106 */
[----:B------:R1:W-:Y:S01]  /*0460*/  STG.E.U8 desc[UR6][R2.64+0x8], R23 ;  /* 0x0000081702007986 */ /* 0x0003e2000c101106 */
[----:B------:R-:W-:Y:S05]  /*0470*/  @P1 BRA `(.L_x_2) ;  /* 0xfffffffc00241947 */ /* 0x000fea000383ffff */
.L_x_1:
[----:B0-----:R-:W-:Y:S05]  /*0480*/  @!P0 EXIT ;  /* 0x000000000000894d */ /* 0x001fea0003800000 */
[----:B------:R-:W-:Y:S02]  /*0490*/  ISETP.GE.U32.AND P0, PT, R18, 0x8, PT ;  /* 0x000000081200780c */ /* 0x000fe40003f06070 */
[----:B------:R-:W-:-:S04]  /*04a0*/  LOP3.LUT R20, R4, 0x7, RZ, 0xc0, !PT ;  /* 0x0000000704147812 */ /* 0x000fc800078ec0ff */
[----:B------:R-:W-:-:S07]  /*04b0*/  ISETP.NE.AND P1, PT, R20, RZ, PT ;  /* 0x000000ff1400720c */ /* 0x000fce0003f25270 */
[----:B------:R-:W-:Y:S06]  /*04c0*/  @!P0 BRA `(.L_x_3) ;  /* 0x0000000000708947 */ /* 0x000fec0003800000 */
[----:B------:R-:W1:Y:S02]  /*04d0*/  LDCU.64 UR4, c[0x0][0x388] ;  /* 0x00007100ff0477ac */ /* 0x000e640008000a00 */
[----:B-1----:R-:W-:-:S05]  /*04e0*/  IADD3 R2, P0, PT, R0, UR4, RZ ;  /* 0x0000000400027c10 */ /* 0x002fca000ff1e0ff */
[----:B------:R-:W-:-:S05]  /*04f0*/  IMAD.X R3, RZ, RZ, UR5, P0 ;  /* 0x00000005ff037e24 */ /* 0x000fca00080e06ff */
[----:B------:R-:W2:Y:S04]  /*0500*/  LDG.E.U8 R5, desc[UR6][R2.64] ;  /* 0x0000000602057981 */ /* 0x000ea8000c1e1100 */
[----:B------:R-:W3:Y:S04]  /*0510*/  LDG.E.U8 R6, desc[UR6][R2.64+0x1] ;  /* 0x0000010602067981 */ /* 0x000ee8000c1e1100 */
[----:B------:R-:W4:Y:S04]  /*0520*/  LDG.E.U8 R8, desc[UR6][R2.64+0x2] ;  /* 0x0000020602087981 */ /* 0x000f28000c1e1100 */
[----:B------:R-:W5:Y:S04]  /*0530*/  LDG.E.U8 R10, desc[UR6][R2.64+0x3] ;  /* 0x00000306020a7981 */ /* 0x000f68000c1e1100 */
[----:B------:R-:W5:Y:S04]  /*0540*/  LDG.E.U8 R12, desc[UR6][R2.64+0x4] ;  /* 0x00000406020c7981 */ /* 0x000f68000c1e1100 */
[----:B------:R-:W5:Y:S04]  /*0550*/  LDG.E.U8 R14, desc[UR6][R2.64+0x5] ;  /* 0x00000506020e7981 */ /* 0x000f68000c1e1100 */
[----:B------:R-:W5:Y:S04]  /*0560*/  LDG.E.U8 R16, desc[UR6][R2.64+0x6] ;  /* 0x0000060602107981 */ /* 0x000f68000c1e1100 */
[----:B------:R-:W5:Y:S01]  /*0570*/  LDG.E.U8 R18, desc[UR6][R2.64+0x7] ;  /* 0x0000070602127981 */ /* 0x000f62000c1e1100 */
[----:B------:R-:W-:-:S02]  /*0580*/  VIADD R0, R0, 0x8 ;  /* 0x0000000800007836 */ /* 0x000fc40000000000 */
[----:B--2---:R-:W-:Y:S01]  /*0590*/  VIADD R5, R5, 0x32 ;  /* 0x0000003205057836 */ /* 0x004fe20000000000 */
[----:B---3--:R-:W-:-:S04]  /*05a0*/  IADD3 R7, PT, PT, R6, 0x32, RZ ;  /* 0x0000003206077810 */ /* 0x008fc80007ffe0ff */
[----:B------:R0:W-:Y:S01]  /*05b0*/  STG.E.U8 desc[UR6][R2.64], R5 ;  /* 0x0000000502007986 */ /* 0x0001e2000c101106 */
[----:B----4-:R-:W-:-:S03]  /*05c0*/  VIADD R9, R8, 0x32 ;  /* 0x0000003208097836 */ /* 0x010fc60000000000 */
[----:B------:R0:W-:Y:S01]  /*05d0*/  STG.E.U8 desc[UR6][R2.64+0x1], R7 ;  /* 0x0000010702007986 */ /* 0x0001e2000c101106 */
[----:B-----5:R-:W-:-:S03]  /*05e0*/  VIADD R11, R10, 0x32 ;  /* 0x000000320a0b7836 */ /* 0x020fc60000000000 */
[----:B------:R0:W-:Y:S01]  /*05f0*/  STG.E.U8 desc[UR6][R2.64+0x2], R9 ;  /* 0x0000020902007986 */ /* 0x0001e2000c101106 */
[----:B------:R-:W-:-:S03]  /*0600*/  IADD3 R13, PT, PT, R12, 0x32, RZ ;  /* 0x000000320c0d7810 */ /* 0x000fc60007ffe0ff */
[----:B------:R0:W-:Y:S01]  /*0610*/  STG.E.U8 desc[UR6][R2.64+0x3], R11 ;  /* 0x0000030b02007986 */ /* 0x0001e2000c101106 */
[----:B------:R-:W-:-:S03]  /*0620*/  VIADD R15, R14, 0x32 ;  /* 0x000000320e0f7836 */ /* 0x000fc60000000000 */
[----:B------:R0:W-:Y:S01]  /*0630*/  STG.E.U8 desc[UR6][R2.64+0x4], R13 ;  /* 0x0000040d02007986 */ /* 0x0001e2000c101106 */
[----:B------:R-:W-:-:S03]  /*0640*/  VIADD R17, R16, 0x32 ;  /* 0x0000003210117836 */ /* 0x000fc60000000000 */
[----:B------:R0:W-:Y:S01]  /*0650*/  STG.E.U8 desc[UR6][R2.64+0x5], R15 ;  /* 0x0000050f02007986 */ /* 0x0001e2000c101106 */
[----:B------:R-:W-:-:S03]  /*0660*/  IADD3 R19, PT, PT, R18, 0x32, RZ ;  /* 0x0000003212137810 */ /* 0x000fc60007ffe0ff */
[----:B------:R0:W-:Y:S04]  /*0670*/  STG.E.U8 desc[UR6][R2.64+0x6], R17 ;  /* 0x0000061102007986 */ /* 0x0001e8000c101106 */
[----:B------:R0:W-:Y:S02]  /*0680*/  STG.E.U8 desc[UR6][R2.64+0x7], R19 ;  /* 0x0000071302007986 */ /* 0x0001e4000c101106 */
.L_x_3:
[----:B------:R-:W-:Y:S05]  /*0690*/  @!P1 EXIT ;  /* 0x000000000000994d */ /* 0x000fea0003800000 */
[----:B------:R-:W-:Y:S02]  /*06a0*/  ISETP.GE.U32.AND P0, PT, R20, 0x4, PT ;  /* 0x000000041400780c */ /* 0x000fe40003f06070 */
[----:B------:R-:W-:-:S04]  /*06b0*/  LOP3.LUT R4, R4, 0x3, RZ, 0xc0, !PT ;  /* 0x0000000304047812 */ /* 0x000fc800078ec0ff */
[----:B------:R-:W-:-:S07]  /*06c0*/  ISETP.NE.AND P1, PT, R4, RZ, PT ;  /* 0x000000ff0400720c */ /* 0x000fce0003f25270 */
[----:B------:R-:W-:Y:S06]  /*06d0*/  @!P0 BRA `(.L_x_4) ;  /* 0x0000000000408947 */ /* 0x000fec0003800000 */
[----:B------:R-:W0:Y:S02]  /*06e0*/  LDCU.64 UR4, c[0x0][0x388] ;  /* 0x00007100ff0477ac */ /* 0x000e240008000a00 */
[----:B01----:R-:W-:-:S05]  /*06f0*/  IADD3 R2, P0, PT, R0, UR4, RZ ;  /* 0x0000000400027c10 */ /* 0x003fca000ff1e0ff */
[----:B------:R-:W-:-:S05]  /*0700*/  IMAD.X R3, RZ, RZ, UR5, P0 ;  /* 0x00000005ff037e24 */ /* 0x000fca00080e06ff */
[----:B------:R-:W2:Y:S04]  /*0710*/  LDG.E.U8 R5, desc[UR6][R2.64] ;  /* 0x0000000602057981 */ /* 0x000ea8000c1e1100 */
[----:B------:R-:W3:Y:S04]  /*0720*/  LDG.E.U8 R6, desc[UR6][R2.64+0x1] ;  /* 0x0000010602067981 */ /* 0x000ee8000c1e1100 */
[----:B------:R-:W4:Y:S04]  /*0730*/  LDG.E.U8 R8, desc[UR6][R2.64+0x2] ;  /* 0x0000020602087981 */ /* 0x000f28000c1e1100 */
[----:B------:R-:W5:Y:S01]  /*0740*/  LDG.E.U8 R10, desc[UR6][R2.64+0x3] ;  /* 0x00000306020a7981 */ /* 0x000f62000c1e1100 */
[----:B------:R-:W-:Y:S01]  /*0750*/  VIADD R0, R0, 0x4 ;  /* 0x0000000400007836 */ /* 0x000fe20000000000 */
[----:B--2---:R-:W-:Y:S01]  /*0760*/  IADD3 R5, PT, PT, R5, 0x32, RZ ;  /* 0x0000003205057810 */ /* 0x004fe20007ffe0ff */
[----:B---3--:R-:W-:-:S04]  /*0770*/  VIADD R7, R6, 0x32 ;  /* 0x0000003206077836 */ /* 0x008fc80000000000 */
[----:B------:R2:W-:Y:S01]  /*0780*/  STG.E.U8 desc[UR6][R2.64], R5 ;  /* 0x0000000502007986 */ /* 0x0005e2000c101106 */
[----:B----4-:R-:W-:-:S03]  /*0790*/  VIADD R9, R8, 0x32 ;  /* 0x0000003208097836 */ /* 0x010fc60000000000 */
[----:B------:R2:W-:Y:S01]  /*07a0*/  STG.E.U8 desc[UR6][R2.64+0x1], R7 ;  /* 0x0000010702007986 */ /* 0x0005e2000c101106 */
[----:B-----5:R-:W-:-:S03]  /*07b0*/  IADD3 R11, PT, PT, R10, 0x32, RZ ;  /* 0x000000320a0b7810 */ /* 0x020fc60007ffe0ff */
[----:B------:R2:W-:Y:S04]  /*07c0*/  STG.E.U8 desc[UR6][R2.64+0x2], R9 ;  /* 0x0000020902007986 */ /* 0x0005e8000c101106 */
[----:B------:R2:W-:Y:S02]  /*07d0*/  STG.E.U8 desc[UR6][R2.64+0x3], R11 ;  /* 0x0000030b02007986 */ /* 0x0005e4000c101106 */
.L_x_4:
[----:B------:R-:W-:Y:S05]  /*07e0*/  @!P1 EXIT ;  /* 0x000000000000994d */ /* 0x000fea0003800000 */
[----:B------:R-:W3:Y:S01]  /*07f0*/  LDCU.64 UR4, c[0x0][0x388] ;  /* 0x00007100ff0477ac */ /* 0x000ee20008000a00 */
[----:B------:R-:W-:Y:S01]  /*0800*/  IMAD.MOV R4, RZ, RZ, -R4 ;  /* 0x000000ffff047224 */ /* 0x000fe200078e0a04 */
[----:B---3--:R-:W-:-:S04]  /*0810*/  IADD3 R0, P0, PT, R0, UR4, RZ ;  /* 0x0000000400007c10 */ /* 0x008fc8000ff1e0ff */
[----:B0-2---:R-:W-:-:S09]  /*0820*/  IADD3.X R7, PT, PT, RZ, UR5, RZ, P0, !PT ;  /* 0x00000005ff077c10 */ /* 0x005fd200087fe4ff */
.L_x_5:
[----:B01----:R-:W-:Y:S02]  /*0830*/  IMAD.MOV.U32 R2, RZ, RZ, R0 ;  /* 0x000000ffff027224 */ /* 0x003fe400078e0000 */
[----:B------:R-:W-:-:S05]  /*0840*/  IMAD.MOV.U32 R3, RZ, RZ, R7 ;  /* 0x000000ffff037224 */ /* 0x000fca00078e0007 */
[----:B------:R-:W2:Y:S01]  /*0850*/  LDG.E.U8 R0, desc[UR6][R2.64] ;  /* 0x0000000602007981 */ /* 0x000ea2000c1e1100 */
[----:B------:R-:W-:-:S05]  /*0860*/  VIADD R4, R4, 0x1 ;  /* 0x0000000104047836 */ /* 0x000fca0000000000 */
[----:B------:R-:W-:Y:S02]  /*0870*/  ISETP.NE.AND P0, PT, R4, RZ, PT ;  /* 0x000000ff0400720c */ /* 0x000fe40003f05270 */
[----:B--2---:R-:W-:Y:S02]  /*0880*/  IADD3 R5, PT, PT, R0, 0x32, RZ ;  /* 0x0000003200057810 */ /* 0x004fe40007ffe0ff */
[----:B------:R-:W-:-:S03]  /*0890*/  IADD3 R0, P1, PT, R2, 0x1, RZ ;  /* 0x0000000102007810 */ /* 0x000fc60007f3e0ff */
[----:B------:R0:W-:Y:S01]  /*08a0*/  STG.E.U8 desc[UR6][R2.64], R5 ;  /* 0x0000000502007986 */ /* 0x0001e2000c101106 */
[----:B------:R-:W-:-:S05]  /*08b0*/  IADD3.X R7, PT, PT, RZ, R3, RZ, P1, !PT ;  /* 0x00000003ff077210 */ /* 0x000fca0000ffe4ff */
[----:B------:R-:W-:Y:S05]  /*08c0*/  @P0 BRA `(.L_x_5) ;  /* 0xfffffffc00d80947 */ /* 0x000fea000383ffff */
[----:B------:R-:W-:Y:S05]  /*08d0*/  EXIT ;  /* 0x000000000000794d */ /* 0x000fea0003800000 */
.L_x_6:
        /* <DEDUP_REMOVED lines=10> */
.L_x_8:


//--------------------- .nv.shared.reserved.0     --------------------------
	.section	.nv.shared.reserved.0,"aw",@nobits
	.weak		__nv_reservedSMEM_offset_0_alias
	.size		__nv_reservedSMEM_offset_0_alias, 0, 64
	.other		__nv_reservedSMEM_offset_0_alias,@"STO_CUDA_RESERVED_SHARED STV_DEFAULT"
__nv_reservedSMEM_offset_0_alias:
	.zero		0
	.zero		64


//--------------------- .nv.constant0._Z5myinciPKhPh --------------------------
	.section	.nv.constant0._Z5myinciPKhPh,"a",@progbits
	.sectionflags	@""
	.align	4
.nv.constant0._Z5myinciPKhPh:
	.zero		920


//--------------------- .nv.constant0._Z5myxoriPh --------------------------
	.section	.nv.constant0._Z5myxoriPh,"a",@progbits
	.sectionflags	@""
	.align	4
.nv.constant0._Z5myxoriPh:
	.zero		912


//--------------------- SYMBOLS --------------------------

	.type		.nv.reservedSmem.offset0,@object
	.size		.nv.reservedSmem.offset0,0x4
